	.headerflags	@"EF_CUDA_TEXMODE_UNIFIED EF_CUDA_64BIT_ADDRESS EF_CUDA_ACCELERATORS EF_CUDA_SM90 EF_CUDA_VIRTUAL_SM(EF_CUDA_SM90)"
	.elftype	@"ET_EXEC"


//--------------------- .nv.info                  --------------------------
	.section	.nv.info,"",@"SHT_CUDA_INFO"
	.align	4


	//----- nvinfo : EIATTR_REGCOUNT
	.align		4
        /*0000*/ 	.byte	0x04, 0x2f
        /*0002*/ 	.short	(.L_3 - .L_2)
	.align		4
.L_2:
        /*0004*/ 	.word	index@(triton_poi_fused__native_batch_norm_legit_no_training_relu_10)
        /*0008*/ 	.word	0x00000010


	//----- nvinfo : EIATTR_MIN_STACK_SIZE
	.align		4
.L_3:
        /*000c*/ 	.byte	0x04, 0x12
        /*000e*/ 	.short	(.L_5 - .L_4)
	.align		4
.L_4:
        /*0010*/ 	.word	index@(triton_poi_fused__native_batch_norm_legit_no_training_relu_10)
        /*0014*/ 	.word	0x00000000


	//----- nvinfo : EIATTR_FRAME_SIZE
	.align		4
.L_5:
        /*0018*/ 	.byte	0x04, 0x11
        /*001a*/ 	.short	(.L_7 - .L_6)
	.align		4
.L_6:
        /*001c*/ 	.word	index@(triton_poi_fused__native_batch_norm_legit_no_training_relu_10)
        /*0020*/ 	.word	0x00000000


	//----- nvinfo : EIATTR_MIN_STACK_SIZE
	.align		4
.L_7:
        /*0024*/ 	.byte	0x04, 0x12
        /*0026*/ 	.short	(.L_9 - .L_8)
	.align		4
.L_8:
        /*0028*/ 	.word	index@(triton_poi_fused__native_batch_norm_legit_no_training_relu_10)
        /*002c*/ 	.word	0x00000000
.L_9:


//--------------------- .nv.info.triton_poi_fused__native_batch_norm_legit_no_training_relu_10 --------------------------
	.section	.nv.info.triton_poi_fused__native_batch_norm_legit_no_training_relu_10,"",@"SHT_CUDA_INFO"
	.sectionflags	@""
	.align	4


	//----- nvinfo : EIATTR_CUDA_API_VERSION
	.align		4
        /*0000*/ 	.byte	0x04, 0x37
        /*0002*/ 	.short	(.L_11 - .L_10)
.L_10:
        /*0004*/ 	.word	0x0000007c


	//----- nvinfo : EIATTR_KPARAM_INFO
	.align		4
.L_11:
        /*0008*/ 	.byte	0x04, 0x17
        /*000a*/ 	.short	(.L_13 - .L_12)
.L_12:
        /*000c*/ 	.word	0x00000000
        /*0010*/ 	.short	0x0006
        /*0012*/ 	.short	0x0030
        /*0014*/ 	.byte	0x00, 0xf0, 0x11, 0x00


	//----- nvinfo : EIATTR_KPARAM_INFO
	.align		4
.L_13:
        /*0018*/ 	.byte	0x04, 0x17
        /*001a*/ 	.short	(.L_15 - .L_14)
.L_14:
        /*001c*/ 	.word	0x00000000
        /*0020*/ 	.short	0x0005
        /*0022*/ 	.short	0x0028
        /*0024*/ 	.byte	0x00, 0xf4, 0x21, 0x00


	//----- nvinfo : EIATTR_KPARAM_INFO
	.align		4
.L_15:
        /*0028*/ 	.byte	0x04, 0x17
        /*002a*/ 	.short	(.L_17 - .L_16)
.L_16:
        /*002c*/ 	.word	0x00000000
        /*0030*/ 	.short	0x0004
        /*0032*/ 	.short	0x0020
        /*0034*/ 	.byte	0x00, 0xf4, 0x21, 0x00


	//----- nvinfo : EIATTR_KPARAM_INFO
	.align		4
.L_17:
        /*0038*/ 	.byte	0x04, 0x17
        /*003a*/ 	.short	(.L_19 - .L_18)
.L_18:
        /*003c*/ 	.word	0x00000000
        /*0040*/ 	.short	0x0003
        /*0042*/ 	.short	0x0018
        /*0044*/ 	.byte	0x00, 0xf4, 0x21, 0x00


	//----- nvinfo : EIATTR_KPARAM_INFO
	.align		4
.L_19:
        /*0048*/ 	.byte	0x04, 0x17
        /*004a*/ 	.short	(.L_21 - .L_20)
.L_20:
        /*004c*/ 	.word	0x00000000
        /*0050*/ 	.short	0x0002
        /*0052*/ 	.short	0x0010
        /*0054*/ 	.byte	0x00, 0xf4, 0x21, 0x00


	//----- nvinfo : EIATTR_KPARAM_INFO
	.align		4
.L_21:
        /*0058*/ 	.byte	0x04, 0x17
        /*005a*/ 	.short	(.L_23 - .L_22)
.L_22:
        /*005c*/ 	.word	0x00000000
        /*0060*/ 	.short	0x0001
        /*0062*/ 	.short	0x0008
        /*0064*/ 	.byte	0x00, 0xf4, 0x21, 0x00


	//----- nvinfo : EIATTR_KPARAM_INFO
	.align		4
.L_23:
        /*0068*/ 	.byte	0x04, 0x17
        /*006a*/ 	.short	(.L_25 - .L_24)
.L_24:
        /*006c*/ 	.word	0x00000000
        /*0070*/ 	.short	0x0000
        /*0072*/ 	.short	0x0000
        /*0074*/ 	.byte	0x00, 0xf4, 0x21, 0x00


	//----- nvinfo : EIATTR_SPARSE_MMA_MASK
	.align		4
.L_25:
        /*0078*/ 	.byte	0x03, 0x50
        /*007a*/ 	.short	0x0000


	//----- nvinfo : EIATTR_MAXREG_COUNT
	.align		4
        /*007c*/ 	.byte	0x03, 0x1b
        /*007e*/ 	.short	0x00ff


	//----- nvinfo : EIATTR_EXIT_INSTR_OFFSETS
	.align		4
        /*0080*/ 	.byte	0x04, 0x1c
        /*0082*/ 	.short	(.L_27 - .L_26)


	//   ....[0]....
.L_26:
        /*0084*/ 	.word	0x00000240


	//----- nvinfo : EIATTR_REQNTID
	.align		4
.L_27:
        /*0088*/ 	.byte	0x04, 0x10
        /*008a*/ 	.short	(.L_29 - .L_28)
.L_28:
        /*008c*/ 	.word	0x00000080
        /*0090*/ 	.word	0x00000001
        /*0094*/ 	.word	0x00000001


	//----- nvinfo : EIATTR_CBANK_PARAM_SIZE
	.align		4
.L_29:
        /*0098*/ 	.byte	0x03, 0x19
        /*009a*/ 	.short	0x0034


	//----- nvinfo : EIATTR_PARAM_CBANK
	.align		4
        /*009c*/ 	.byte	0x04, 0x0a
        /*009e*/ 	.short	(.L_31 - .L_30)
	.align		4
.L_30:
        /*00a0*/ 	.word	index@(.nv.constant0.triton_poi_fused__native_batch_norm_legit_no_training_relu_10)
        /*00a4*/ 	.short	0x0210
        /*00a6*/ 	.short	0x0034


	//----- nvinfo : EIATTR_SW_WAR
	.align		4
.L_31:
        /*00a8*/ 	.byte	0x04, 0x36
        /*00aa*/ 	.short	(.L_33 - .L_32)
.L_32:
        /*00ac*/ 	.word	0x00000008
.L_33:


//--------------------- .nv.callgraph             --------------------------
	.section	.nv.callgraph,"",@"SHT_CUDA_CALLGRAPH"
	.align	4
	.sectionentsize	8
	.align		4
        /*0000*/ 	.word	0x00000000
	.align		4
        /*0004*/ 	.word	0xffffffff
	.align		4
        /*0008*/ 	.word	0x00000000
	.align		4
        /*000c*/ 	.word	0xfffffffe
	.align		4
        /*0010*/ 	.word	0x00000000
	.align		4
        /*0014*/ 	.word	0xfffffffd
	.align		4
        /*0018*/ 	.word	0x00000000
	.align		4
        /*001c*/ 	.word	0xfffffffc


//--------------------- .nv.constant4             --------------------------
	.section	.nv.constant4,"a",@progbits
	.align	8
	.align		8
.nv.constant4:
        /*0000*/ 	.dword	_$_str
	.align		8
        /*0008*/ 	.dword	_$_str_$_2


//--------------------- .text.triton_poi_fused__native_batch_norm_legit_no_training_relu_10 --------------------------
	.section	.text.triton_poi_fused__native_batch_norm_legit_no_training_relu_10,"ax",@progbits
	.align	128
        .global         triton_poi_fused__native_batch_norm_legit_no_training_relu_10
        .type           triton_poi_fused__native_batch_norm_legit_no_training_relu_10,@function
        .size           triton_poi_fused__native_batch_norm_legit_no_training_relu_10,(.L_x_1 - triton_poi_fused__native_batch_norm_legit_no_training_relu_10)
        .other          triton_poi_fused__native_batch_norm_legit_no_training_relu_10,@"STO_CUDA_ENTRY STV_DEFAULT"
triton_poi_fused__native_batch_norm_legit_no_training_relu_10:
.text.triton_poi_fused__native_batch_norm_legit_no_training_relu_10:
[----:B------:R-:W-:Y:S08]  /*0000*/  LDC R1, c[0x0][0x28] ;  /* 0x00000a00ff017b82 */ /* 0x000ff00000000800 */
[----:B------:R-:W1:Y:S01]  /*0010*/  LDC.64 R6, c[0x0][0x220] ;  /* 0x00008800ff067b82 */ /* 0x000e620000000a00 */
[----:B------:R-:W-:Y:S01]  /*0020*/  ULDC.64 UR4, c[0x0][0x208] ;  /* 0x0000820000047ab9 */ /* 0x000fe20000000a00 */
[----:B------:R-:W2:Y:S01]  /*0030*/  S2R R0, SR_TID.X ;  /* 0x0000000000007919 */ /* 0x000ea20000002100 */
[----:B------:R-:W3:Y:S05]  /*0040*/  S2R R13, SR_CTAID.X ;  /* 0x00000000000d7919 */ /* 0x000eea0000002500 */
[----:B------:R-:W4:Y:S01]  /*0050*/  LDC.64 R2, c[0x0][0x210] ;  /* 0x00008400ff027b82 */ /* 0x000f220000000a00 */
[----:B-1----:R-:W5:Y:S07]  /*0060*/  LDG.E R6, desc[UR4][R6.64] ;  /* 0x0000000406067981 */ /* 0x002f6e000c1e1900 */
[----:B------:R-:W1:Y:S08]  /*0070*/  LDC.64 R4, c[0x0][0x218] ;  /* 0x00008600ff047b82 */ /* 0x000e700000000a00 */
[----:B------:R-:W1:Y:S01]  /*0080*/  LDC.64 R8, c[0x0][0x228] ;  /* 0x00008a00ff087b82 */ /* 0x000e620000000a00 */
[----:B--2---:R-:W-:-:S04]  /*0090*/  LOP3.LUT R0, R0, 0x7f, RZ, 0xc0, !PT ;  /* 0x0000007f00007812 */ /* 0x004fc800078ec0ff */
[----:B---3--:R-:W-:-:S03]  /*00a0*/  LEA R13, R13, R0, 0x7 ;  /* 0x000000000d0d7211 */ /* 0x008fc600078e38ff */
[----:B------:R-:W2:Y:S02]  /*00b0*/  LDC.64 R10, c[0x0][0x230] ;  /* 0x00008c00ff0a7b82 */ /* 0x000ea40000000a00 */
[----:B----4-:R-:W-:-:S05]  /*00c0*/  IMAD.WIDE R2, R13, 0x4, R2 ;  /* 0x000000040d027825 */ /* 0x010fca00078e0202 */
[----:B------:R3:W4:Y:S04]  /*00d0*/  LDG.E R0, desc[UR4][R2.64] ;  /* 0x0000000402007981 */ /* 0x000728000c1e1900 */
[----:B-1----:R1:W4:Y:S04]  /*00e0*/  LDG.E R5, desc[UR4][R4.64] ;  /* 0x0000000404057981 */ /* 0x002328000c1e1900 */
[----:B0-----:R-:W4:Y:S04]  /*00f0*/  LDG.E R8, desc[UR4][R8.64] ;  /* 0x0000000408087981 */ /* 0x001f28000c1e1900 */
[----:B--2---:R-:W2:Y:S01]  /*0100*/  LDG.E R11, desc[UR4][R10.64] ;  /* 0x000000040a0b7981 */ /* 0x004ea2000c1e1900 */
[----:B---3--:R-:W-:Y:S01]  /*0110*/  HFMA2.MMA R2, -RZ, RZ, 1.625, 0 ;  /* 0x3e800000ff027435 */ /* 0x008fe200000001ff */
[----:B-----5:R-:W-:-:S04]  /*0120*/  FADD R6, R6, 9.9999997473787516356e-06 ;  /* 0x3727c5ac06067421 */ /* 0x020fc80000000000 */
[----:B------:R-:W0:Y:S02]  /*0130*/  MUFU.SQRT R7, R6 ;  /* 0x0000000600077308 */ /* 0x000e240000002000 */
[C---:B0-----:R-:W-:Y:S02]  /*0140*/  FSETP.GT.AND P0, PT, R7.reuse, 8.50705917302346158658e+37, PT ;  /* 0x7e8000000700780b */ /* 0x041fe40003f04000 */
[----:B------:R-:W-:Y:S02]  /*0150*/  FSETP.GEU.AND P1, PT, R7, 1.175494350822287508e-38, PT ;  /* 0x008000000700780b */ /* 0x000fe40003f2e000 */
[----:B-1----:R-:W-:Y:S02]  /*0160*/  FSEL R4, R2, 1, P0 ;  /* 0x3f80000002047808 */ /* 0x002fe40000000000 */
[----:B------:R-:W0:Y:S01]  /*0170*/  LDC.64 R2, c[0x0][0x238] ;  /* 0x00008e00ff027b82 */ /* 0x000e220000000a00 */
[----:B----4-:R-:W-:-:S06]  /*0180*/  FADD R0, R0, -R5 ;  /* 0x8000000500007221 */ /* 0x010fcc0000000000 */
[----:B------:R-:W-:Y:S02]  /*0190*/  @P0 FMUL R7, R7, 0.25 ;  /* 0x3e80000007070820 */ /* 0x000fe40000400000 */
[----:B------:R-:W-:Y:S02]  /*01a0*/  @!P1 FMUL R4, R4, 16777216 ;  /* 0x4b80000004049820 */ /* 0x000fe40000400000 */
[----:B------:R-:W-:-:S06]  /*01b0*/  @!P1 FMUL R7, R7, 16777216 ;  /* 0x4b80000007079820 */ /* 0x000fcc0000400000 */
[----:B------:R-:W1:Y:S01]  /*01c0*/  MUFU.RCP R7, R7 ;  /* 0x0000000700077308 */ /* 0x000e620000001000 */
[----:B0-----:R-:W-:-:S04]  /*01d0*/  IMAD.WIDE R2, R13, 0x4, R2 ;  /* 0x000000040d027825 */ /* 0x001fc800078e0202 */
[----:B-1----:R-:W-:-:S04]  /*01e0*/  FMUL R5, R7, R4 ;  /* 0x0000000407057220 */ /* 0x002fc80000400000 */
[----:B------:R-:W-:-:S04]  /*01f0*/  FMUL R0, R0, R5 ;  /* 0x0000000500007220 */ /* 0x000fc80000400000 */
[----:B--2---:R-:W-:-:S05]  /*0200*/  FFMA R0, R8, R0, R11 ;  /* 0x0000000008007223 */ /* 0x004fca000000000b */
[----:B------:R-:W-:-:S04]  /*0210*/  FSETP.GEU.AND P0, PT, R0, RZ, PT ;  /* 0x000000ff0000720b */ /* 0x000fc80003f0e000 */
[----:B------:R-:W-:-:S05]  /*0220*/  FSEL R5, R0, RZ, P0 ;  /* 0x000000ff00057208 */ /* 0x000fca0000000000 */
[----:B------:R-:W-:Y:S01]  /*0230*/  STG.E desc[UR4][R2.64], R5 ;  /* 0x0000000502007986 */ /* 0x000fe2000c101904 */
[----:B------:R-:W-:Y:S05]  /*0240*/  EXIT ;  /* 0x000000000000794d */ /* 0x000fea0003800000 */
.L_x_0:
[----:B------:R-:W-:-:S00]  /*0250*/  BRA `(.L_x_0) ;  /* 0xfffffffc00fc7947 */ /* 0x000fc0000383ffff */
[----:B------:R-:W-:-:S00]  /*0260*/  NOP ;  /* 0x0000000000007918 */ /* 0x000fc00000000000 */
        /* <DEDUP_REMOVED lines=9> */
.L_x_1:


//--------------------- .nv.global.init           --------------------------
	.section	.nv.global.init,"aw",@progbits
.nv.global.init:
	.type		_$_str,@object
	.size		_$_str,(_$_str_$_2 - _$_str)
_$_str:
        /*0000*/ 	.byte	0x5f, 0x5f, 0x43, 0x55, 0x44, 0x41, 0x5f, 0x46, 0x54, 0x5a, 0x00
	.type		_$_str_$_2,@object
	.size		_$_str_$_2,(.L_1 - _$_str_$_2)
_$_str_$_2:
        /*000b*/ 	.byte	0x5f, 0x5f, 0x43, 0x55, 0x44, 0x41, 0x5f, 0x50, 0x52, 0x45, 0x43, 0x5f, 0x53, 0x51, 0x52, 0x54
        /*001b*/ 	.byte	0x00
.L_1:


//--------------------- .nv.constant0.triton_poi_fused__native_batch_norm_legit_no_training_relu_10 --------------------------
	.section	.nv.constant0.triton_poi_fused__native_batch_norm_legit_no_training_relu_10,"a",@progbits
	.sectionflags	@""
	.align	4
.nv.constant0.triton_poi_fused__native_batch_norm_legit_no_training_relu_10:
	.zero		580
